//
// Generated by NVIDIA NVVM Compiler
//
// Compiler Build ID: CL-36424714
// Cuda compilation tools, release 13.0, V13.0.88
// Based on NVVM 20.0.0
//

.version 9.0
.target sm_100
.address_size 64

	// .globl	_Z11convolutionPfS_S_iiiiii

.visible .entry _Z11convolutionPfS_S_iiiiii(
	.param .u64 .ptr .align 1 _Z11convolutionPfS_S_iiiiii_param_0,
	.param .u64 .ptr .align 1 _Z11convolutionPfS_S_iiiiii_param_1,
	.param .u64 .ptr .align 1 _Z11convolutionPfS_S_iiiiii_param_2,
	.param .u32 _Z11convolutionPfS_S_iiiiii_param_3,
	.param .u32 _Z11convolutionPfS_S_iiiiii_param_4,
	.param .u32 _Z11convolutionPfS_S_iiiiii_param_5,
	.param .u32 _Z11convolutionPfS_S_iiiiii_param_6,
	.param .u32 _Z11convolutionPfS_S_iiiiii_param_7,
	.param .u32 _Z11convolutionPfS_S_iiiiii_param_8
)
{
	.reg .pred 	%p<11>;
	.reg .b32 	%r<56>;
	.reg .b32 	%f<71>;
	.reg .b64 	%rd<54>;

	ld.param.u64 	%rd7, [_Z11convolutionPfS_S_iiiiii_param_0];
	ld.param.u64 	%rd8, [_Z11convolutionPfS_S_iiiiii_param_1];
	ld.param.u32 	%r24, [_Z11convolutionPfS_S_iiiiii_param_4];
	ld.param.u32 	%r25, [_Z11convolutionPfS_S_iiiiii_param_5];
	ld.param.u32 	%r26, [_Z11convolutionPfS_S_iiiiii_param_6];
	ld.param.u32 	%r27, [_Z11convolutionPfS_S_iiiiii_param_7];
	ld.param.u32 	%r28, [_Z11convolutionPfS_S_iiiiii_param_8];
	cvta.to.global.u64 	%rd1, %rd8;
	cvta.to.global.u64 	%rd2, %rd7;
	mov.u32 	%r29, %ctaid.x;
	mov.u32 	%r30, %ctaid.y;
	mov.u32 	%r31, %tid.x;
	mov.u32 	%r32, %tid.y;
	mov.u32 	%r33, %ntid.x;
	mad.lo.s32 	%r1, %r29, %r33, %r31;
	mov.u32 	%r34, %ntid.y;
	mad.lo.s32 	%r2, %r30, %r34, %r32;
	mad.lo.s32 	%r3, %r28, %r2, %r1;
	mul.lo.s32 	%r35, %r28, %r27;
	setp.ge.s32 	%p1, %r3, %r35;
	@%p1 bra 	$L__BB0_16;
	mov.f32 	%f69, 0f00000000;
	min.s32 	%r36, %r25, %r26;
	setp.lt.s32 	%p2, %r36, 1;
	@%p2 bra 	$L__BB0_15;
	and.b32  	%r4, %r26, 7;
	and.b32  	%r5, %r26, 2147483640;
	and.b32  	%r6, %r26, 1;
	neg.s32 	%r7, %r5;
	mad.lo.s32 	%r8, %r24, %r2, %r1;
	shl.b32 	%r9, %r24, 3;
	mov.f32 	%f69, 0f00000000;
	mov.b32 	%r50, 0;
	mul.wide.s32 	%rd38, %r24, 4;
$L__BB0_3:
	setp.lt.u32 	%p3, %r26, 8;
	add.s32 	%r11, %r50, %r1;
	mul.lo.s32 	%r12, %r50, %r26;
	mov.b32 	%r54, 0;
	@%p3 bra 	$L__BB0_6;
	add.s32 	%r51, %r8, %r50;
	mul.wide.u32 	%rd9, %r12, 4;
	add.s64 	%rd10, %rd1, %rd9;
	add.s64 	%rd53, %rd10, 16;
	mov.u32 	%r52, %r7;
$L__BB0_5:
	.pragma "nounroll";
	mul.wide.s32 	%rd11, %r51, 4;
	add.s64 	%rd12, %rd2, %rd11;
	ld.global.f32 	%f18, [%rd12];
	ld.global.f32 	%f19, [%rd53+-16];
	fma.rn.f32 	%f20, %f18, %f19, %f69;
	mul.wide.s32 	%rd13, %r24, 4;
	add.s64 	%rd14, %rd12, %rd13;
	ld.global.f32 	%f21, [%rd14];
	ld.global.f32 	%f22, [%rd53+-12];
	fma.rn.f32 	%f23, %f21, %f22, %f20;
	add.s64 	%rd15, %rd14, %rd13;
	ld.global.f32 	%f24, [%rd15];
	ld.global.f32 	%f25, [%rd53+-8];
	fma.rn.f32 	%f26, %f24, %f25, %f23;
	add.s64 	%rd16, %rd15, %rd13;
	ld.global.f32 	%f27, [%rd16];
	ld.global.f32 	%f28, [%rd53+-4];
	fma.rn.f32 	%f29, %f27, %f28, %f26;
	add.s64 	%rd17, %rd16, %rd13;
	ld.global.f32 	%f30, [%rd17];
	ld.global.f32 	%f31, [%rd53];
	fma.rn.f32 	%f32, %f30, %f31, %f29;
	add.s64 	%rd18, %rd17, %rd13;
	ld.global.f32 	%f33, [%rd18];
	ld.global.f32 	%f34, [%rd53+4];
	fma.rn.f32 	%f35, %f33, %f34, %f32;
	add.s64 	%rd19, %rd18, %rd13;
	ld.global.f32 	%f36, [%rd19];
	ld.global.f32 	%f37, [%rd53+8];
	fma.rn.f32 	%f38, %f36, %f37, %f35;
	add.s64 	%rd20, %rd19, %rd13;
	ld.global.f32 	%f39, [%rd20];
	ld.global.f32 	%f40, [%rd53+12];
	fma.rn.f32 	%f69, %f39, %f40, %f38;
	add.s32 	%r52, %r52, 8;
	add.s32 	%r51, %r51, %r9;
	add.s64 	%rd53, %rd53, 32;
	setp.ne.s32 	%p4, %r52, 0;
	mov.u32 	%r54, %r5;
	@%p4 bra 	$L__BB0_5;
$L__BB0_6:
	setp.eq.s32 	%p5, %r4, 0;
	@%p5 bra 	$L__BB0_14;
	add.s32 	%r39, %r4, -1;
	setp.lt.u32 	%p6, %r39, 3;
	@%p6 bra 	$L__BB0_9;
	add.s32 	%r40, %r54, %r2;
	mad.lo.s32 	%r41, %r40, %r24, %r11;
	mul.wide.s32 	%rd21, %r41, 4;
	add.s64 	%rd22, %rd2, %rd21;
	ld.global.f32 	%f42, [%rd22];
	add.s32 	%r42, %r54, %r12;
	mul.wide.u32 	%rd23, %r42, 4;
	add.s64 	%rd24, %rd1, %rd23;
	ld.global.f32 	%f43, [%rd24];
	fma.rn.f32 	%f44, %f42, %f43, %f69;
	add.s64 	%rd26, %rd22, %rd38;
	ld.global.f32 	%f45, [%rd26];
	cvt.u64.u32 	%rd27, %r12;
	cvt.u64.u32 	%rd28, %r54;
	add.s64 	%rd29, %rd28, %rd27;
	shl.b64 	%rd30, %rd29, 2;
	add.s64 	%rd31, %rd1, %rd30;
	ld.global.f32 	%f46, [%rd31+4];
	fma.rn.f32 	%f47, %f45, %f46, %f44;
	add.s64 	%rd32, %rd26, %rd38;
	ld.global.f32 	%f48, [%rd32];
	ld.global.f32 	%f49, [%rd31+8];
	fma.rn.f32 	%f50, %f48, %f49, %f47;
	add.s64 	%rd33, %rd32, %rd38;
	ld.global.f32 	%f51, [%rd33];
	ld.global.f32 	%f52, [%rd31+12];
	fma.rn.f32 	%f69, %f51, %f52, %f50;
	add.s32 	%r54, %r54, 4;
$L__BB0_9:
	and.b32  	%r43, %r26, 3;
	setp.eq.s32 	%p7, %r43, 0;
	@%p7 bra 	$L__BB0_14;
	setp.eq.s32 	%p8, %r43, 1;
	@%p8 bra 	$L__BB0_12;
	add.s32 	%r44, %r54, %r2;
	mad.lo.s32 	%r45, %r44, %r24, %r11;
	mul.wide.s32 	%rd34, %r45, 4;
	add.s64 	%rd35, %rd2, %rd34;
	ld.global.f32 	%f54, [%rd35];
	add.s32 	%r46, %r54, %r12;
	mul.wide.u32 	%rd36, %r46, 4;
	add.s64 	%rd37, %rd1, %rd36;
	ld.global.f32 	%f55, [%rd37];
	fma.rn.f32 	%f56, %f54, %f55, %f69;
	add.s64 	%rd39, %rd35, %rd38;
	ld.global.f32 	%f57, [%rd39];
	cvt.u64.u32 	%rd40, %r12;
	cvt.u64.u32 	%rd41, %r54;
	add.s64 	%rd42, %rd41, %rd40;
	shl.b64 	%rd43, %rd42, 2;
	add.s64 	%rd44, %rd1, %rd43;
	ld.global.f32 	%f58, [%rd44+4];
	fma.rn.f32 	%f69, %f57, %f58, %f56;
	add.s32 	%r54, %r54, 2;
$L__BB0_12:
	setp.eq.s32 	%p9, %r6, 0;
	@%p9 bra 	$L__BB0_14;
	add.s32 	%r47, %r54, %r2;
	mad.lo.s32 	%r48, %r47, %r24, %r11;
	mul.wide.s32 	%rd45, %r48, 4;
	add.s64 	%rd46, %rd2, %rd45;
	ld.global.f32 	%f59, [%rd46];
	add.s32 	%r49, %r54, %r12;
	mul.wide.u32 	%rd47, %r49, 4;
	add.s64 	%rd48, %rd1, %rd47;
	ld.global.f32 	%f60, [%rd48];
	fma.rn.f32 	%f69, %f59, %f60, %f69;
$L__BB0_14:
	add.s32 	%r50, %r50, 1;
	setp.ne.s32 	%p10, %r50, %r25;
	@%p10 bra 	$L__BB0_3;
$L__BB0_15:
	ld.param.u64 	%rd52, [_Z11convolutionPfS_S_iiiiii_param_2];
	cvta.to.global.u64 	%rd49, %rd52;
	mul.wide.s32 	%rd50, %r3, 4;
	add.s64 	%rd51, %rd49, %rd50;
	st.global.f32 	[%rd51], %f69;
$L__BB0_16:
	ret;

}


// ===== COMPILED SASS (sm_100) =====

	.target	sm_100

	.elftype	@"ET_EXEC"


//--------------------- .note.nv.tkinfo           --------------------------
	.section	.note.nv.tkinfo,"",@"SHT_NOTE"
	.sectionflags	@"SHF_NOTE_NV_TKINFO"
	.tkinfo
        /*0018*/ 	.word	0x00000002
        /*0030*/ 	.string	""
        /*0030*/ 	.string	"ptxas"
        /*0030*/ 	.string	"Cuda compilation tools, release 13.0, V13.0.88"
        /*0030*/ 	.string	"Build cuda_13.0.r13.0/compiler.36424714_0"
        /*0030*/ 	.string	"-arch sm_100 -m 64 "



//--------------------- .note.nv.cuinfo           --------------------------
	.section	.note.nv.cuinfo,"",@"SHT_NOTE"
	.sectionflags	@"SHF_NOTE_NV_CUINFO"
        /*0018*/ 	.short	0x0002
        /*001a*/ 	.short	0x0064
        /*001c*/ 	.short	0x0082
	.zero		2


//--------------------- .nv.info                  --------------------------
	.section	.nv.info,"",@"SHT_CUDA_INFO"
	.align	4


	//----- nvinfo : EIATTR_REGCOUNT
	.align		4
        /*0000*/ 	.byte	0x04, 0x2f
        /*0002*/ 	.short	(.L_1 - .L_0)
	.align		4
.L_0:
        /*0004*/ 	.word	index@(_Z11convolutionPfS_S_iiiiii)
        /*0008*/ 	.word	0x00000020


	//----- nvinfo : EIATTR_FRAME_SIZE
	.align		4
.L_1:
        /*000c*/ 	.byte	0x04, 0x11
        /*000e*/ 	.short	(.L_3 - .L_2)
	.align		4
.L_2:
        /*0010*/ 	.word	index@(_Z11convolutionPfS_S_iiiiii)
        /*0014*/ 	.word	0x00000000


	//----- nvinfo : EIATTR_MIN_STACK_SIZE
	.align		4
.L_3:
        /*0018*/ 	.byte	0x04, 0x12
        /*001a*/ 	.short	(.L_5 - .L_4)
	.align		4
.L_4:
        /*001c*/ 	.word	index@(_Z11convolutionPfS_S_iiiiii)
        /*0020*/ 	.word	0x00000000
.L_5:


//--------------------- .nv.compat                --------------------------
	.section	.nv.compat,"",@"SHT_CUDA_COMPAT_INFO"
	.align	4
        /*0000*/ 	.byte	0x02, 0x09, 0x00, 0x00, 0x02, 0x02, 0x01, 0x00, 0x02, 0x05, 0x05, 0x00, 0x03, 0x07, 0x01, 0x01
        /*0010*/ 	.byte	0x02, 0x03, 0x00, 0x00, 0x02, 0x06, 0x01, 0x00, 0x04, 0x0b, 0x08, 0x00, 0x09, 0x00, 0x00, 0x00
        /*0020*/ 	.byte	0x00, 0x00, 0x00, 0x00


//--------------------- .nv.info._Z11convolutionPfS_S_iiiiii --------------------------
	.section	.nv.info._Z11convolutionPfS_S_iiiiii,"",@"SHT_CUDA_INFO"
	.sectionflags	@""
	.align	4


	//----- nvinfo : EIATTR_CUDA_API_VERSION
	.align		4
        /*0000*/ 	.byte	0x04, 0x37
        /*0002*/ 	.short	(.L_7 - .L_6)
.L_6:
        /*0004*/ 	.word	0x00000082


	//----- nvinfo : EIATTR_KPARAM_INFO
	.align		4
.L_7:
        /*0008*/ 	.byte	0x04, 0x17
        /*000a*/ 	.short	(.L_9 - .L_8)
.L_8:
        /*000c*/ 	.word	0x00000000
        /*0010*/ 	.short	0x0008
        /*0012*/ 	.short	0x002c
        /*0014*/ 	.byte	0x00, 0xf0, 0x11, 0x00


	//----- nvinfo : EIATTR_KPARAM_INFO
	.align		4
.L_9:
        /*0018*/ 	.byte	0x04, 0x17
        /*001a*/ 	.short	(.L_11 - .L_10)
.L_10:
        /*001c*/ 	.word	0x00000000
        /*0020*/ 	.short	0x0007
        /*0022*/ 	.short	0x0028
        /*0024*/ 	.byte	0x00, 0xf0, 0x11, 0x00


	//----- nvinfo : EIATTR_KPARAM_INFO
	.align		4
.L_11:
        /*0028*/ 	.byte	0x04, 0x17
        /*002a*/ 	.short	(.L_13 - .L_12)
.L_12:
        /*002c*/ 	.word	0x00000000
        /*0030*/ 	.short	0x0006
        /*0032*/ 	.short	0x0024
        /*0034*/ 	.byte	0x00, 0xf0, 0x11, 0x00


	//----- nvinfo : EIATTR_KPARAM_INFO
	.align		4
.L_13:
        /*0038*/ 	.byte	0x04, 0x17
        /*003a*/ 	.short	(.L_15 - .L_14)
.L_14:
        /*003c*/ 	.word	0x00000000
        /*0040*/ 	.short	0x0005
        /*0042*/ 	.short	0x0020
        /*0044*/ 	.byte	0x00, 0xf0, 0x11, 0x00


	//----- nvinfo : EIATTR_KPARAM_INFO
	.align		4
.L_15:
        /*0048*/ 	.byte	0x04, 0x17
        /*004a*/ 	.short	(.L_17 - .L_16)
.L_16:
        /*004c*/ 	.word	0x00000000
        /*0050*/ 	.short	0x0004
        /*0052*/ 	.short	0x001c
        /*0054*/ 	.byte	0x00, 0xf0, 0x11, 0x00


	//----- nvinfo : EIATTR_KPARAM_INFO
	.align		4
.L_17:
        /*0058*/ 	.byte	0x04, 0x17
        /*005a*/ 	.short	(.L_19 - .L_18)
.L_18:
        /*005c*/ 	.word	0x00000000
        /*0060*/ 	.short	0x0003
        /*0062*/ 	.short	0x0018
        /*0064*/ 	.byte	0x00, 0xf0, 0x11, 0x00


	//----- nvinfo : EIATTR_KPARAM_INFO
	.align		4
.L_19:
        /*0068*/ 	.byte	0x04, 0x17
        /*006a*/ 	.short	(.L_21 - .L_20)
.L_20:
        /*006c*/ 	.word	0x00000000
        /*0070*/ 	.short	0x0002
        /*0072*/ 	.short	0x0010
        /*0074*/ 	.byte	0x00, 0xf5, 0x21, 0x00


	//----- nvinfo : EIATTR_KPARAM_INFO
	.align		4
.L_21:
        /*0078*/ 	.byte	0x04, 0x17
        /*007a*/ 	.short	(.L_23 - .L_22)
.L_22:
        /*007c*/ 	.word	0x00000000
        /*0080*/ 	.short	0x0001
        /*0082*/ 	.short	0x0008
        /*0084*/ 	.byte	0x00, 0xf5, 0x21, 0x00


	//----- nvinfo : EIATTR_KPARAM_INFO
	.align		4
.L_23:
        /*0088*/ 	.byte	0x04, 0x17
        /*008a*/ 	.short	(.L_25 - .L_24)
.L_24:
        /*008c*/ 	.word	0x00000000
        /*0090*/ 	.short	0x0000
        /*0092*/ 	.short	0x0000
        /*0094*/ 	.byte	0x00, 0xf5, 0x21, 0x00


	//----- nvinfo : EIATTR_SPARSE_MMA_MASK
	.align		4
.L_25:
        /*0098*/ 	.byte	0x03, 0x50
        /*009a*/ 	.short	0x0000


	//----- nvinfo : EIATTR_MAXREG_COUNT
	.align		4
        /*009c*/ 	.byte	0x03, 0x1b
        /*009e*/ 	.short	0x00ff


	//----- nvinfo : EIATTR_MERCURY_ISA_VERSION
	.align		4
        /*00a0*/ 	.byte	0x03, 0x5f
        /*00a2*/ 	.short	0x0101


	//----- nvinfo : EIATTR_VRC_CTA_INIT_COUNT
	.align		4
        /*00a4*/ 	.byte	0x02, 0x4a
	.zero		1
	.zero		1


	//----- nvinfo : EIATTR_EXIT_INSTR_OFFSETS
	.align		4
        /*00a8*/ 	.byte	0x04, 0x1c
        /*00aa*/ 	.short	(.L_27 - .L_26)


	//   ....[0]....
.L_26:
        /*00ac*/ 	.word	0x000000d0


	//   ....[1]....
        /*00b0*/ 	.word	0x00000a30


	//----- nvinfo : EIATTR_CBANK_PARAM_SIZE
	.align		4
.L_27:
        /*00b4*/ 	.byte	0x03, 0x19
        /*00b6*/ 	.short	0x0030


	//----- nvinfo : EIATTR_PARAM_CBANK
	.align		4
        /*00b8*/ 	.byte	0x04, 0x0a
        /*00ba*/ 	.short	(.L_29 - .L_28)
	.align		4
.L_28:
        /*00bc*/ 	.word	index@(.nv.constant0._Z11convolutionPfS_S_iiiiii)
        /*00c0*/ 	.short	0x0380
        /*00c2*/ 	.short	0x0030


	//----- nvinfo : EIATTR_SW_WAR
	.align		4
.L_29:
        /*00c4*/ 	.byte	0x04, 0x36
        /*00c6*/ 	.short	(.L_31 - .L_30)
.L_30:
        /*00c8*/ 	.word	0x00000008
.L_31:


//--------------------- .nv.callgraph             --------------------------
	.section	.nv.callgraph,"",@"SHT_CUDA_CALLGRAPH"
	.align	4
	.sectionentsize	8
	.align		4
        /*0000*/ 	.word	0x00000000
	.align		4
        /*0004*/ 	.word	0xffffffff
	.align		4
        /*0008*/ 	.word	0x00000000
	.align		4
        /*000c*/ 	.word	0xfffffffe
	.align		4
        /*0010*/ 	.word	0x00000000
	.align		4
        /*0014*/ 	.word	0xfffffffd
	.align		4
        /*0018*/ 	.word	0x00000000
	.align		4
        /*001c*/ 	.word	0xfffffffc


//--------------------- .text._Z11convolutionPfS_S_iiiiii --------------------------
	.section	.text._Z11convolutionPfS_S_iiiiii,"ax",@progbits
	.align	128
        .global         _Z11convolutionPfS_S_iiiiii
        .type           _Z11convolutionPfS_S_iiiiii,@function
        .size           _Z11convolutionPfS_S_iiiiii,(.L_x_8 - _Z11convolutionPfS_S_iiiiii)
        .other          _Z11convolutionPfS_S_iiiiii,@"STO_CUDA_ENTRY STV_DEFAULT"
_Z11convolutionPfS_S_iiiiii:
.text._Z11convolutionPfS_S_iiiiii:
[----:B------:R-:W-:Y:S01]  /*0000*/  LDC R1, c[0x0][0x37c] ;  /* 0x0000df00ff017b82 */ /* 0x000fe20000000800 */
[----:B------:R-:W0:Y:S07]  /*0010*/  S2R R0, SR_TID.X ;  /* 0x0000000000007919 */ /* 0x000e2e0000002100 */
[----:B------:R-:W0:Y:S01]  /*0020*/  LDC R3, c[0x0][0x360] ;  /* 0x0000d800ff037b82 */ /* 0x000e220000000800 */
[----:B------:R-:W1:Y:S01]  /*0030*/  LDCU.64 UR4, c[0x0][0x3a8] ;  /* 0x00007500ff0477ac */ /* 0x000e620008000a00 */
[----:B------:R-:W2:Y:S06]  /*0040*/  S2R R15, SR_TID.Y ;  /* 0x00000000000f7919 */ /* 0x000eac0000002200 */
[----:B------:R-:W0:Y:S08]  /*0050*/  S2UR UR6, SR_CTAID.X ;  /* 0x00000000000679c3 */ /* 0x000e300000002500 */
[----:B------:R-:W2:Y:S01]  /*0060*/  S2UR UR7, SR_CTAID.Y ;  /* 0x00000000000779c3 */ /* 0x000ea20000002600 */
[----:B-1----:R-:W-:-:S07]  /*0070*/  UIMAD UR4, UR5, UR4, URZ ;  /* 0x00000004050472a4 */ /* 0x002fce000f8e02ff */
[----:B------:R-:W2:Y:S01]  /*0080*/  LDC R2, c[0x0][0x364] ;  /* 0x0000d900ff027b82 */ /* 0x000ea20000000800 */
[----:B0-----:R-:W-:Y:S02]  /*0090*/  IMAD R0, R3, UR6, R0 ;  /* 0x0000000603007c24 */ /* 0x001fe4000f8e0200 */
[----:B--2---:R-:W-:-:S04]  /*00a0*/  IMAD R15, R2, UR7, R15 ;  /* 0x00000007020f7c24 */ /* 0x004fc8000f8e020f */
[----:B------:R-:W-:-:S05]  /*00b0*/  IMAD R14, R15, UR5, R0 ;  /* 0x000000050f0e7c24 */ /* 0x000fca000f8e0200 */
[----:B------:R-:W-:-:S13]  /*00c0*/  ISETP.GE.AND P0, PT, R14, UR4, PT ;  /* 0x000000040e007c0c */ /* 0x000fda000bf06270 */
[----:B------:R-:W-:Y:S05]  /*00d0*/  @P0 EXIT ;  /* 0x000000000000094d */ /* 0x000fea0003800000 */
[----:B------:R-:W0:Y:S01]  /*00e0*/  LDCU.64 UR4, c[0x0][0x3a0] ;  /* 0x00007400ff0477ac */ /* 0x000e220008000a00 */
[----:B------:R-:W-:Y:S01]  /*00f0*/  HFMA2 R21, -RZ, RZ, 0, 0 ;  /* 0x00000000ff157431 */ /* 0x000fe200000001ff */
[----:B------:R-:W1:Y:S01]  /*0100*/  LDCU.64 UR10, c[0x0][0x358] ;  /* 0x00006b00ff0a77ac */ /* 0x000e620008000a00 */
[----:B0-----:R-:W-:-:S04]  /*0110*/  UISETP.LT.AND UP0, UPT, UR4, UR5, UPT ;  /* 0x000000050400728c */ /* 0x001fc8000bf01270 */
[----:B------:R-:W-:-:S04]  /*0120*/  USEL UR4, UR4, UR5, UP0 ;  /* 0x0000000504047287 */ /* 0x000fc80008000000 */
[----:B------:R-:W-:-:S09]  /*0130*/  UISETP.GE.AND UP0, UPT, UR4, 0x1, UPT ;  /* 0x000000010400788c */ /* 0x000fd2000bf06270 */
[----:B-1----:R-:W-:Y:S05]  /*0140*/  BRA.U !UP0, `(.L_x_0) ;  /* 0x00000009082c7547 */ /* 0x002fea000b800000 */
[----:B------:R-:W0:Y:S01]  /*0150*/  LDCU UR4, c[0x0][0x39c] ;  /* 0x00007380ff0477ac */ /* 0x000e220008000800 */
[----:B------:R-:W-:Y:S01]  /*0160*/  MOV R21, RZ ;  /* 0x000000ff00157202 */ /* 0x000fe20000000f00 */
[----:B------:R-:W-:Y:S02]  /*0170*/  ULOP3.LUT UR9, UR5, 0x7ffffff8, URZ, 0xc0, !UPT ;  /* 0x7ffffff805097892 */ /* 0x000fe4000f8ec0ff */
[----:B------:R-:W-:Y:S02]  /*0180*/  ULOP3.LUT UR5, UR5, 0x7, URZ, 0xc0, !UPT ;  /* 0x0000000705057892 */ /* 0x000fe4000f8ec0ff */
[----:B------:R-:W-:Y:S01]  /*0190*/  UIADD3 UR8, UPT, UPT, -UR9, URZ, URZ ;  /* 0x000000ff09087290 */ /* 0x000fe2000fffe1ff */
[----:B0-----:R-:W-:Y:S01]  /*01a0*/  IMAD R24, R15, UR4, R0 ;  /* 0x000000040f187c24 */ /* 0x001fe2000f8e0200 */
[----:B------:R-:W-:-:S10]  /*01b0*/  UMOV UR4, URZ ;  /* 0x000000ff00047c82 */ /* 0x000fd40008000000 */
.L_x_6:
[----:B------:R-:W0:Y:S01]  /*01c0*/  LDCU UR14, c[0x0][0x3a4] ;  /* 0x00007480ff0e77ac */ /* 0x000e220008000800 */
[----:B------:R-:W-:Y:S02]  /*01d0*/  IADD3 R17, PT, PT, R0, UR4, RZ ;  /* 0x0000000400117c10 */ /* 0x000fe4000fffe0ff */
[----:B------:R-:W-:Y:S01]  /*01e0*/  MOV R4, RZ ;  /* 0x000000ff00047202 */ /* 0x000fe20000000f00 */
[----:B0-----:R-:W-:Y:S02]  /*01f0*/  UISETP.GE.U32.AND UP0, UPT, UR14, 0x8, UPT ;  /* 0x000000080e00788c */ /* 0x001fe4000bf06070 */
[----:B------:R-:W-:-:S07]  /*0200*/  UIMAD UR13, UR4, UR14, URZ ;  /* 0x0000000e040d72a4 */ /* 0x000fce000f8e02ff */
[----:B------:R-:W-:Y:S05]  /*0210*/  BRA.U !UP0, `(.L_x_1) ;  /* 0x0000000108c87547 */ /* 0x000fea000b800000 */
[----:B------:R-:W0:Y:S01]  /*0220*/  LDCU.64 UR6, c[0x0][0x388] ;  /* 0x00007100ff0677ac */ /* 0x000e220008000a00 */
[----:B------:R-:W-:Y:S01]  /*0230*/  IADD3 R16, PT, PT, R24, UR4, RZ ;  /* 0x0000000418107c10 */ /* 0x000fe2000fffe0ff */
[----:B0-----:R-:W-:-:S04]  /*0240*/  UIMAD.WIDE.U32 UR6, UR13, 0x4, UR6 ;  /* 0x000000040d0678a5 */ /* 0x001fc8000f8e0006 */
[----:B------:R-:W-:-:S04]  /*0250*/  UIADD3 UR12, UP0, UPT, UR6, 0x10, URZ ;  /* 0x00000010060c7890 */ /* 0x000fc8000ff1e0ff */
[----:B------:R-:W-:Y:S02]  /*0260*/  UIADD3.X UR6, UPT, UPT, URZ, UR7, URZ, UP0, !UPT ;  /* 0x00000007ff067290 */ /* 0x000fe400087fe4ff */
[----:B------:R-:W-:-:S04]  /*0270*/  MOV R4, UR12 ;  /* 0x0000000c00047c02 */ /* 0x000fc80008000f00 */
[----:B------:R-:W-:Y:S01]  /*0280*/  MOV R3, UR6 ;  /* 0x0000000600037c02 */ /* 0x000fe20008000f00 */
[----:B------:R-:W-:-:S06]  /*0290*/  UMOV UR6, UR8 ;  /* 0x0000000800067c82 */ /* 0x000fcc0008000000 */
.L_x_2:
[----:B------:R-:W0:Y:S01]  /*02a0*/  LDC.64 R12, c[0x0][0x380] ;  /* 0x0000e000ff0c7b82 */ /* 0x000e220000000a00 */
[----:B------:R-:W-:-:S05]  /*02b0*/  MOV R2, R4 ;  /* 0x0000000400027202 */ /* 0x000fca0000000f00 */
[----:B------:R-:W2:Y:S02]  /*02c0*/  LDG.E R19, desc[UR10][R2.64+-0x10] ;  /* 0xfffff00a02137981 */ /* 0x000ea4000c1e1900 */
[----:B------:R-:W1:Y:S02]  /*02d0*/  LDC R23, c[0x0][0x39c] ;  /* 0x0000e700ff177b82 */ /* 0x000e640000000800 */
[----:B------:R-:W3:Y:S04]  /*02e0*/  LDG.E R25, desc[UR10][R2.64+-0xc] ;  /* 0xfffff40a02197981 */ /* 0x000ee8000c1e1900 */
[----:B------:R-:W4:Y:S04]  /*02f0*/  LDG.E R27, desc[UR10][R2.64+-0x8] ;  /* 0xfffff80a021b7981 */ /* 0x000f28000c1e1900 */
[----:B------:R-:W5:Y:S04]  /*0300*/  LDG.E R29, desc[UR10][R2.64+-0x4] ;  /* 0xfffffc0a021d7981 */ /* 0x000f68000c1e1900 */
[----:B------:R-:W5:Y:S01]  /*0310*/  LDG.E R26, desc[UR10][R2.64] ;  /* 0x0000000a021a7981 */ /* 0x000f62000c1e1900 */
[----:B0-----:R-:W-:-:S05]  /*0320*/  IMAD.WIDE R12, R16, 0x4, R12 ;  /* 0x00000004100c7825 */ /* 0x001fca00078e020c */
[----:B------:R-:W2:Y:S01]  /*0330*/  LDG.E R18, desc[UR10][R12.64] ;  /* 0x0000000a0c127981 */ /* 0x000ea2000c1e1900 */
[----:B-1----:R-:W-:-:S05]  /*0340*/  IMAD.WIDE R10, R23, 0x4, R12 ;  /* 0x00000004170a7825 */ /* 0x002fca00078e020c */
[----:B------:R0:W3:Y:S01]  /*0350*/  LDG.E R20, desc[UR10][R10.64] ;  /* 0x0000000a0a147981 */ /* 0x0000e2000c1e1900 */
[----:B------:R-:W-:-:S05]  /*0360*/  IMAD.WIDE R6, R23, 0x4, R10 ;  /* 0x0000000417067825 */ /* 0x000fca00078e020a */
[----:B------:R1:W4:Y:S01]  /*0370*/  LDG.E R22, desc[UR10][R6.64] ;  /* 0x0000000a06167981 */ /* 0x000322000c1e1900 */
[----:B------:R-:W-:-:S04]  /*0380*/  IMAD.WIDE R8, R23, 0x4, R6 ;  /* 0x0000000417087825 */ /* 0x000fc800078e0206 */
[C---:B------:R-:W-:Y:S02]  /*0390*/  IMAD.WIDE R4, R23.reuse, 0x4, R8 ;  /* 0x0000000417047825 */ /* 0x040fe400078e0208 */
[----:B------:R-:W5:Y:S02]  /*03a0*/  LDG.E R8, desc[UR10][R8.64] ;  /* 0x0000000a08087981 */ /* 0x000f64000c1e1900 */
[C---:B0-----:R-:W-:Y:S02]  /*03b0*/  IMAD.WIDE R10, R23.reuse, 0x4, R4 ;  /* 0x00000004170a7825 */ /* 0x041fe400078e0204 */
[----:B------:R-:W5:Y:S02]  /*03c0*/  LDG.E R4, desc[UR10][R4.64] ;  /* 0x0000000a04047981 */ /* 0x000f64000c1e1900 */
[C---:B------:R-:W-:Y:S02]  /*03d0*/  IMAD.WIDE R12, R23.reuse, 0x4, R10 ;  /* 0x00000004170c7825 */ /* 0x040fe400078e020a */
[----:B------:R-:W5:Y:S04]  /*03e0*/  LDG.E R9, desc[UR10][R2.64+0x8] ;  /* 0x0000080a02097981 */ /* 0x000f68000c1e1900 */
[----:B------:R-:W5:Y:S01]  /*03f0*/  LDG.E R10, desc[UR10][R10.64] ;  /* 0x0000000a0a0a7981 */ /* 0x000f62000c1e1900 */
[----:B-1----:R-:W-:-:S03]  /*0400*/  IMAD.WIDE R6, R23, 0x4, R12 ;  /* 0x0000000417067825 */ /* 0x002fc600078e020c */
[----:B------:R-:W5:Y:S04]  /*0410*/  LDG.E R5, desc[UR10][R2.64+0x4] ;  /* 0x0000040a02057981 */ /* 0x000f68000c1e1900 */
[----:B------:R-:W5:Y:S04]  /*0420*/  LDG.E R28, desc[UR10][R12.64] ;  /* 0x0000000a0c1c7981 */ /* 0x000f68000c1e1900 */
[----:B------:R-:W5:Y:S04]  /*0430*/  LDG.E R6, desc[UR10][R6.64] ;  /* 0x0000000a06067981 */ /* 0x000f68000c1e1900 */
[----:B------:R0:W5:Y:S01]  /*0440*/  LDG.E R7, desc[UR10][R2.64+0xc] ;  /* 0x00000c0a02077981 */ /* 0x000162000c1e1900 */
[----:B------:R-:W-:-:S04]  /*0450*/  UIADD3 UR6, UPT, UPT, UR6, 0x8, URZ ;  /* 0x0000000806067890 */ /* 0x000fc8000fffe0ff */
[----:B------:R-:W-:Y:S01]  /*0460*/  UISETP.NE.AND UP0, UPT, UR6, URZ, UPT ;  /* 0x000000ff0600728c */ /* 0x000fe2000bf05270 */
[----:B------:R-:W-:Y:S01]  /*0470*/  LEA R16, R23, R16, 0x3 ;  /* 0x0000001017107211 */ /* 0x000fe200078e18ff */
[----:B--2---:R-:W-:-:S04]  /*0480*/  FFMA R19, R18, R19, R21 ;  /* 0x0000001312137223 */ /* 0x004fc80000000015 */
[----:B---3--:R-:W-:-:S04]  /*0490*/  FFMA R19, R20, R25, R19 ;  /* 0x0000001914137223 */ /* 0x008fc80000000013 */
[----:B----4-:R-:W-:-:S04]  /*04a0*/  FFMA R19, R22, R27, R19 ;  /* 0x0000001b16137223 */ /* 0x010fc80000000013 */
[----:B-----5:R-:W-:-:S04]  /*04b0*/  FFMA R19, R8, R29, R19 ;  /* 0x0000001d08137223 */ /* 0x020fc80000000013 */
[----:B------:R-:W-:Y:S01]  /*04c0*/  FFMA R19, R4, R26, R19 ;  /* 0x0000001a04137223 */ /* 0x000fe20000000013 */
[----:B------:R-:W-:-:S04]  /*04d0*/  IADD3 R4, P0, PT, R2, 0x20, RZ ;  /* 0x0000002002047810 */ /* 0x000fc80007f1e0ff */
[----:B0-----:R-:W-:Y:S01]  /*04e0*/  IADD3.X R3, PT, PT, RZ, R3, RZ, P0, !PT ;  /* 0x00000003ff037210 */ /* 0x001fe200007fe4ff */
[----:B------:R-:W-:-:S04]  /*04f0*/  FFMA R5, R10, R5, R19 ;  /* 0x000000050a057223 */ /* 0x000fc80000000013 */
[----:B------:R-:W-:-:S04]  /*0500*/  FFMA R5, R28, R9, R5 ;  /* 0x000000091c057223 */ /* 0x000fc80000000005 */
[----:B------:R-:W-:Y:S01]  /*0510*/  FFMA R21, R6, R7, R5 ;  /* 0x0000000706157223 */ /* 0x000fe20000000005 */
[----:B------:R-:W-:Y:S06]  /*0520*/  BRA.U UP0, `(.L_x_2) ;  /* 0xfffffffd005c7547 */ /* 0x000fec000b83ffff */
[----:B------:R-:W-:-:S07]  /*0530*/  MOV R4, UR9 ;  /* 0x0000000900047c02 */ /* 0x000fce0008000f00 */
.L_x_1:
[----:B------:R-:W-:-:S09]  /*0540*/  UISETP.NE.AND UP0, UPT, UR5, URZ, UPT ;  /* 0x000000ff0500728c */ /* 0x000fd2000bf05270 */
[----:B------:R-:W-:Y:S05]  /*0550*/  BRA.U !UP0, `(.L_x_3) ;  /* 0x0000000508187547 */ /* 0x000fea000b800000 */
[----:B------:R-:W-:Y:S02]  /*0560*/  UIADD3 UR6, UPT, UPT, UR5, -0x1, URZ ;  /* 0xffffffff05067890 */ /* 0x000fe4000fffe0ff */
[----:B------:R-:W-:Y:S02]  /*0570*/  ULOP3.LUT UP1, UR7, UR14, 0x3, URZ, 0xc0, !UPT ;  /* 0x000000030e077892 */ /* 0x000fe4000f82c0ff */
[----:B------:R-:W-:-:S09]  /*0580*/  UISETP.GE.U32.AND UP0, UPT, UR6, 0x3, UPT ;  /* 0x000000030600788c */ /* 0x000fd2000bf06070 */
[----:B------:R-:W-:Y:S05]  /*0590*/  BRA.U !UP0, `(.L_x_4) ;  /* 0x0000000108747547 */ /* 0x000fea000b800000 */
[----:B------:R-:W0:Y:S01]  /*05a0*/  LDC R5, c[0x0][0x39c] ;  /* 0x0000e700ff057b82 */ /* 0x000e220000000800 */
[----:B------:R-:W-:Y:S02]  /*05b0*/  IADD3 R10, PT, PT, R15, R4, RZ ;  /* 0x000000040f0a7210 */ /* 0x000fe40007ffe0ff */
[----:B------:R-:W-:-:S05]  /*05c0*/  IADD3 R19, PT, PT, R4, UR13, RZ ;  /* 0x0000000d04137c10 */ /* 0x000fca000fffe0ff */
[----:B------:R-:W1:Y:S08]  /*05d0*/  LDC.64 R8, c[0x0][0x380] ;  /* 0x0000e000ff087b82 */ /* 0x000e700000000a00 */
[----:B------:R-:W2:Y:S08]  /*05e0*/  LDC.64 R6, c[0x0][0x388] ;  /* 0x0000e200ff067b82 */ /* 0x000eb00000000a00 */
[----:B------:R-:W3:Y:S01]  /*05f0*/  LDC.64 R2, c[0x0][0x388] ;  /* 0x0000e200ff027b82 */ /* 0x000ee20000000a00 */
[----:B0-----:R-:W-:Y:S01]  /*0600*/  IMAD R11, R10, R5, R17 ;  /* 0x000000050a0b7224 */ /* 0x001fe200078e0211 */
[----:B------:R-:W-:-:S03]  /*0610*/  IADD3 R10, P0, PT, R4, UR13, RZ ;  /* 0x0000000d040a7c10 */ /* 0x000fc6000ff1e0ff */
[----:B-1----:R-:W-:Y:S01]  /*0620*/  IMAD.WIDE R8, R11, 0x4, R8 ;  /* 0x000000040b087825 */ /* 0x002fe200078e0208 */
[----:B------:R-:W-:-:S03]  /*0630*/  IADD3.X R11, PT, PT, RZ, RZ, RZ, P0, !PT ;  /* 0x000000ffff0b7210 */ /* 0x000fc600007fe4ff */
[----:B--2---:R-:W-:-:S04]  /*0640*/  IMAD.WIDE.U32 R18, R19, 0x4, R6 ;  /* 0x0000000413127825 */ /* 0x004fc800078e0006 */
[----:B------:R-:W-:Y:S02]  /*0650*/  IMAD.WIDE R6, R5, 0x4, R8 ;  /* 0x0000000405067825 */ /* 0x000fe400078e0208 */
[----:B------:R-:W2:Y:S01]  /*0660*/  LDG.E R18, desc[UR10][R18.64] ;  /* 0x0000000a12127981 */ /* 0x000ea2000c1e1900 */
[----:B---3--:R-:W-:-:S03]  /*0670*/  LEA R2, P0, R10, R2, 0x2 ;  /* 0x000000020a027211 */ /* 0x008fc600078010ff */
[----:B------:R-:W2:Y:S01]  /*0680*/  LDG.E R8, desc[UR10][R8.64] ;  /* 0x0000000a08087981 */ /* 0x000ea2000c1e1900 */
[----:B------:R-:W-:Y:S01]  /*0690*/  LEA.HI.X R3, R10, R3, R11, 0x2, P0 ;  /* 0x000000030a037211 */ /* 0x000fe200000f140b */
[C---:B------:R-:W-:Y:S02]  /*06a0*/  IMAD.WIDE R10, R5.reuse, 0x4, R6 ;  /* 0x00000004050a7825 */ /* 0x040fe400078e0206 */
[----:B------:R-:W3:Y:S04]  /*06b0*/  LDG.E R7, desc[UR10][R6.64] ;  /* 0x0000000a06077981 */ /* 0x000ee8000c1e1900 */
[----:B------:R-:W3:Y:S01]  /*06c0*/  LDG.E R16, desc[UR10][R2.64+0x4] ;  /* 0x0000040a02107981 */ /* 0x000ee2000c1e1900 */
[----:B------:R-:W-:-:S03]  /*06d0*/  IMAD.WIDE R12, R5, 0x4, R10 ;  /* 0x00000004050c7825 */ /* 0x000fc600078e020a */
[----:B------:R-:W4:Y:S04]  /*06e0*/  LDG.E R11, desc[UR10][R10.64] ;  /* 0x0000000a0a0b7981 */ /* 0x000f28000c1e1900 */
[----:B------:R-:W4:Y:S04]  /*06f0*/  LDG.E R5, desc[UR10][R2.64+0x8] ;  /* 0x0000080a02057981 */ /* 0x000f28000c1e1900 */
[----:B------:R-:W5:Y:S04]  /*0700*/  LDG.E R12, desc[UR10][R12.64] ;  /* 0x0000000a0c0c7981 */ /* 0x000f68000c1e1900 */
[----:B------:R-:W5:Y:S01]  /*0710*/  LDG.E R20, desc[UR10][R2.64+0xc] ;  /* 0x00000c0a02147981 */ /* 0x000f62000c1e1900 */
[----:B------:R-:W-:Y:S01]  /*0720*/  IADD3 R4, PT, PT, R4, 0x4, RZ ;  /* 0x0000000404047810 */ /* 0x000fe20007ffe0ff */
[----:B--2---:R-:W-:-:S04]  /*0730*/  FFMA R18, R8, R18, R21 ;  /* 0x0000001208127223 */ /* 0x004fc80000000015 */
[----:B---3--:R-:W-:-:S04]  /*0740*/  FFMA R16, R7, R16, R18 ;  /* 0x0000001007107223 */ /* 0x008fc80000000012 */
[----:B----4-:R-:W-:-:S04]  /*0750*/  FFMA R5, R11, R5, R16 ;  /* 0x000000050b057223 */ /* 0x010fc80000000010 */
[----:B-----5:R-:W-:-:S07]  /*0760*/  FFMA R21, R12, R20, R5 ;  /* 0x000000140c157223 */ /* 0x020fce0000000005 */
.L_x_4:
[----:B------:R-:W-:Y:S05]  /*0770*/  BRA.U !UP1, `(.L_x_3) ;  /* 0x0000000109907547 */ /* 0x000fea000b800000 */
[----:B------:R-:W-:Y:S02]  /*0780*/  UISETP.NE.AND UP0, UPT, UR7, 0x1, UPT ;  /* 0x000000010700788c */ /* 0x000fe4000bf05270 */
[----:B------:R-:W-:-:S07]  /*0790*/  ULOP3.LUT UP1, URZ, UR14, 0x1, URZ, 0xc0, !UPT ;  /* 0x000000010eff7892 */ /* 0x000fce000f82c0ff */
        /* <DEDUP_REMOVED lines=10> */
[----:B------:R-:W-:Y:S02]  /*0840*/  IADD3.X R5, PT, PT, RZ, RZ, RZ, P0, !PT ;  /* 0x000000ffff057210 */ /* 0x000fe400007fe4ff */
[----:B--2---:R-:W-:-:S04]  /*0850*/  LEA R2, P0, R10, R2, 0x2 ;  /* 0x000000020a027211 */ /* 0x004fc800078010ff */
[----:B------:R-:W-:Y:S01]  /*0860*/  LEA.HI.X R3, R10, R3, R5, 0x2, P0 ;  /* 0x000000030a037211 */ /* 0x000fe200000f1405 */
[----:B---3--:R-:W-:-:S04]  /*0870*/  IMAD.WIDE.U32 R8, R13, 0x4, R8 ;  /* 0x000000040d087825 */ /* 0x008fc800078e0008 */
[----:B------:R-:W2:Y:S01]  /*0880*/  LDG.E R2, desc[UR10][R2.64+0x4] ;  /* 0x0000040a02027981 */ /* 0x000ea2000c1e1900 */
[----:B------:R-:W-:-:S03]  /*0890*/  IMAD.WIDE R10, R11, 0x4, R6 ;  /* 0x000000040b0a7825 */ /* 0x000fc600078e0206 */
[----:B------:R-:W3:Y:S04]  /*08a0*/  LDG.E R8, desc[UR10][R8.64] ;  /* 0x0000000a08087981 */ /* 0x000ee8000c1e1900 */
[----:B------:R-:W3:Y:S04]  /*08b0*/  LDG.E R6, desc[UR10][R6.64] ;  /* 0x0000000a06067981 */ /* 0x000ee8000c1e1900 */
[----:B------:R-:W2:Y:S01]  /*08c0*/  LDG.E R10, desc[UR10][R10.64] ;  /* 0x0000000a0a0a7981 */ /* 0x000ea2000c1e1900 */
[----:B------:R-:W-:Y:S01]  /*08d0*/  IADD3 R4, PT, PT, R4, 0x2, RZ ;  /* 0x0000000204047810 */ /* 0x000fe20007ffe0ff */
[----:B---3--:R-:W-:-:S04]  /*08e0*/  FFMA R21, R6, R8, R21 ;  /* 0x0000000806157223 */ /* 0x008fc80000000015 */
[----:B--2---:R-:W-:-:S07]  /*08f0*/  FFMA R21, R10, R2, R21 ;  /* 0x000000020a157223 */ /* 0x004fce0000000015 */
.L_x_5:
[----:B------:R-:W-:Y:S05]  /*0900*/  BRA.U !UP1, `(.L_x_3) ;  /* 0x00000001092c7547 */ /* 0x000fea000b800000 */
[----:B------:R-:W0:Y:S01]  /*0910*/  LDC.64 R6, c[0x0][0x388] ;  /* 0x0000e200ff067b82 */ /* 0x000e220000000a00 */
[----:B------:R-:W1:Y:S01]  /*0920*/  LDCU UR6, c[0x0][0x39c] ;  /* 0x00007380ff0677ac */ /* 0x000e620008000800 */
[----:B------:R-:W-:Y:S02]  /*0930*/  IADD3 R8, PT, PT, R15, R4, RZ ;  /* 0x000000040f087210 */ /* 0x000fe40007ffe0ff */
[----:B------:R-:W-:-:S04]  /*0940*/  IADD3 R5, PT, PT, R4, UR13, RZ ;  /* 0x0000000d04057c10 */ /* 0x000fc8000fffe0ff */
[----:B------:R-:W2:Y:S01]  /*0950*/  LDC.64 R2, c[0x0][0x380] ;  /* 0x0000e000ff027b82 */ /* 0x000ea20000000a00 */
[----:B-1----:R-:W-:Y:S02]  /*0960*/  IMAD R17, R8, UR6, R17 ;  /* 0x0000000608117c24 */ /* 0x002fe4000f8e0211 */
[----:B0-----:R-:W-:-:S06]  /*0970*/  IMAD.WIDE.U32 R4, R5, 0x4, R6 ;  /* 0x0000000405047825 */ /* 0x001fcc00078e0006 */
[----:B------:R-:W3:Y:S01]  /*0980*/  LDG.E R4, desc[UR10][R4.64] ;  /* 0x0000000a04047981 */ /* 0x000ee2000c1e1900 */
[----:B--2---:R-:W-:-:S06]  /*0990*/  IMAD.WIDE R2, R17, 0x4, R2 ;  /* 0x0000000411027825 */ /* 0x004fcc00078e0202 */
[----:B------:R-:W3:Y:S02]  /*09a0*/  LDG.E R2, desc[UR10][R2.64] ;  /* 0x0000000a02027981 */ /* 0x000ee4000c1e1900 */
[----:B---3--:R-:W-:-:S07]  /*09b0*/  FFMA R21, R2, R4, R21 ;  /* 0x0000000402157223 */ /* 0x008fce0000000015 */
.L_x_3:
[----:B------:R-:W0:Y:S01]  /*09c0*/  LDCU UR6, c[0x0][0x3a0] ;  /* 0x00007400ff0677ac */ /* 0x000e220008000800 */
[----:B------:R-:W-:-:S04]  /*09d0*/  UIADD3 UR4, UPT, UPT, UR4, 0x1, URZ ;  /* 0x0000000104047890 */ /* 0x000fc8000fffe0ff */
[----:B0-----:R-:W-:-:S09]  /*09e0*/  UISETP.NE.AND UP0, UPT, UR4, UR6, UPT ;  /* 0x000000060400728c */ /* 0x001fd2000bf05270 */
[----:B------:R-:W-:Y:S05]  /*09f0*/  BRA.U UP0, `(.L_x_6) ;  /* 0xfffffff500f07547 */ /* 0x000fea000b83ffff */
.L_x_0:
[----:B------:R-:W0:Y:S02]  /*0a00*/  LDC.64 R2, c[0x0][0x390] ;  /* 0x0000e400ff027b82 */ /* 0x000e240000000a00 */
[----:B0-----:R-:W-:-:S05]  /*0a10*/  IMAD.WIDE R14, R14, 0x4, R2 ;  /* 0x000000040e0e7825 */ /* 0x001fca00078e0202 */
[----:B------:R-:W-:Y:S01]  /*0a20*/  STG.E desc[UR10][R14.64], R21 ;  /* 0x000000150e007986 */ /* 0x000fe2000c10190a */
[----:B------:R-:W-:Y:S05]  /*0a30*/  EXIT ;  /* 0x000000000000794d */ /* 0x000fea0003800000 */
.L_x_7:
[----:B------:R-:W-:-:S00]  /*0a40*/  BRA `(.L_x_7) ;  /* 0xfffffffc00fc7947 */ /* 0x000fc0000383ffff */
[----:B------:R-:W-:-:S00]  /*0a50*/  NOP ;  /* 0x0000000000007918 */ /* 0x000fc00000000000 */
        /* <DEDUP_REMOVED lines=10> */
.L_x_8:


//--------------------- .nv.shared.reserved.0     --------------------------
	.section	.nv.shared.reserved.0,"aw",@nobits
	.weak		__nv_reservedSMEM_offset_0_alias
	.size		__nv_reservedSMEM_offset_0_alias, 0, 64
	.other		__nv_reservedSMEM_offset_0_alias,@"STO_CUDA_RESERVED_SHARED STV_DEFAULT"
__nv_reservedSMEM_offset_0_alias:
	.zero		0
	.zero		64


//--------------------- .nv.constant0._Z11convolutionPfS_S_iiiiii --------------------------
	.section	.nv.constant0._Z11convolutionPfS_S_iiiiii,"a",@progbits
	.sectionflags	@""
	.align	4
.nv.constant0._Z11convolutionPfS_S_iiiiii:
	.zero		944


//--------------------- SYMBOLS --------------------------

	.type		.nv.reservedSmem.offset0,@object
	.size		.nv.reservedSmem.offset0,0x4
